//
// Generated by NVIDIA NVVM Compiler
//
// Compiler Build ID: CL-36424714
// Cuda compilation tools, release 13.0, V13.0.88
// Based on NVVM 20.0.0
//

.version 9.0
.target sm_100
.address_size 64

	// .globl	_Z4sortPiS_

.visible .entry _Z4sortPiS_(
	.param .u64 .ptr .align 1 _Z4sortPiS__param_0,
	.param .u64 .ptr .align 1 _Z4sortPiS__param_1
)
{
	.reg .pred 	%p<85>;
	.reg .b32 	%r<103>;
	.reg .b64 	%rd<17>;

	ld.param.u64 	%rd3, [_Z4sortPiS__param_0];
	ld.param.u64 	%rd2, [_Z4sortPiS__param_1];
	cvta.to.global.u64 	%rd1, %rd3;
	mov.u32 	%r29, %ctaid.x;
	mov.u32 	%r1, %ntid.x;
	mul.lo.s32 	%r94, %r29, %r1;
	add.s32 	%r30, %r94, %r1;
	mov.u32 	%r31, %tid.x;
	add.s32 	%r3, %r94, %r31;
	mul.wide.s32 	%rd4, %r3, 4;
	add.s64 	%rd5, %rd1, %rd4;
	ld.global.u32 	%r4, [%rd5];
	setp.ge.s32 	%p1, %r94, %r30;
	mov.u32 	%r102, %r94;
	@%p1 bra 	$L__BB0_12;
	and.b32  	%r5, %r1, 7;
	setp.lt.u32 	%p2, %r1, 8;
	mov.u32 	%r102, %r94;
	@%p2 bra 	$L__BB0_4;
	and.b32  	%r6, %r1, 2040;
	mov.b32 	%r92, 0;
	mov.u32 	%r102, %r94;
$L__BB0_3:
	.pragma "nounroll";
	mul.wide.s32 	%rd6, %r94, 4;
	add.s64 	%rd7, %rd1, %rd6;
	ld.global.u32 	%r34, [%rd7];
	setp.gt.s32 	%p3, %r34, %r4;
	setp.eq.s32 	%p4, %r34, %r4;
	setp.gt.s32 	%p5, %r3, %r94;
	and.pred  	%p6, %p5, %p4;
	or.pred  	%p7, %p3, %p6;
	selp.u32 	%r35, 1, 0, %p7;
	add.s32 	%r36, %r102, %r35;
	add.s32 	%r37, %r94, 1;
	ld.global.u32 	%r38, [%rd7+4];
	setp.gt.s32 	%p8, %r38, %r4;
	setp.eq.s32 	%p9, %r38, %r4;
	setp.gt.s32 	%p10, %r3, %r37;
	and.pred  	%p11, %p10, %p9;
	or.pred  	%p12, %p8, %p11;
	selp.u32 	%r39, 1, 0, %p12;
	add.s32 	%r40, %r36, %r39;
	add.s32 	%r41, %r94, 2;
	ld.global.u32 	%r42, [%rd7+8];
	setp.gt.s32 	%p13, %r42, %r4;
	setp.eq.s32 	%p14, %r42, %r4;
	setp.gt.s32 	%p15, %r3, %r41;
	and.pred  	%p16, %p15, %p14;
	or.pred  	%p17, %p13, %p16;
	selp.u32 	%r43, 1, 0, %p17;
	add.s32 	%r44, %r40, %r43;
	add.s32 	%r45, %r94, 3;
	ld.global.u32 	%r46, [%rd7+12];
	setp.gt.s32 	%p18, %r46, %r4;
	setp.eq.s32 	%p19, %r46, %r4;
	setp.gt.s32 	%p20, %r3, %r45;
	and.pred  	%p21, %p20, %p19;
	or.pred  	%p22, %p18, %p21;
	selp.u32 	%r47, 1, 0, %p22;
	add.s32 	%r48, %r44, %r47;
	add.s32 	%r49, %r94, 4;
	ld.global.u32 	%r50, [%rd7+16];
	setp.gt.s32 	%p23, %r50, %r4;
	setp.eq.s32 	%p24, %r50, %r4;
	setp.gt.s32 	%p25, %r3, %r49;
	and.pred  	%p26, %p25, %p24;
	or.pred  	%p27, %p23, %p26;
	selp.u32 	%r51, 1, 0, %p27;
	add.s32 	%r52, %r48, %r51;
	add.s32 	%r53, %r94, 5;
	ld.global.u32 	%r54, [%rd7+20];
	setp.gt.s32 	%p28, %r54, %r4;
	setp.eq.s32 	%p29, %r54, %r4;
	setp.gt.s32 	%p30, %r3, %r53;
	and.pred  	%p31, %p30, %p29;
	or.pred  	%p32, %p28, %p31;
	selp.u32 	%r55, 1, 0, %p32;
	add.s32 	%r56, %r52, %r55;
	add.s32 	%r57, %r94, 6;
	ld.global.u32 	%r58, [%rd7+24];
	setp.gt.s32 	%p33, %r58, %r4;
	setp.eq.s32 	%p34, %r58, %r4;
	setp.gt.s32 	%p35, %r3, %r57;
	and.pred  	%p36, %p35, %p34;
	or.pred  	%p37, %p33, %p36;
	selp.u32 	%r59, 1, 0, %p37;
	add.s32 	%r60, %r56, %r59;
	add.s32 	%r61, %r94, 7;
	ld.global.u32 	%r62, [%rd7+28];
	setp.gt.s32 	%p38, %r62, %r4;
	setp.eq.s32 	%p39, %r62, %r4;
	setp.gt.s32 	%p40, %r3, %r61;
	and.pred  	%p41, %p40, %p39;
	or.pred  	%p42, %p38, %p41;
	selp.u32 	%r63, 1, 0, %p42;
	add.s32 	%r102, %r60, %r63;
	add.s32 	%r94, %r94, 8;
	add.s32 	%r92, %r92, 8;
	setp.ne.s32 	%p43, %r92, %r6;
	@%p43 bra 	$L__BB0_3;
$L__BB0_4:
	setp.eq.s32 	%p44, %r5, 0;
	@%p44 bra 	$L__BB0_12;
	and.b32  	%r16, %r1, 3;
	setp.lt.u32 	%p45, %r5, 4;
	@%p45 bra 	$L__BB0_7;
	mul.wide.s32 	%rd8, %r94, 4;
	add.s64 	%rd9, %rd1, %rd8;
	ld.global.u32 	%r65, [%rd9];
	setp.gt.s32 	%p46, %r65, %r4;
	setp.eq.s32 	%p47, %r65, %r4;
	setp.gt.s32 	%p48, %r3, %r94;
	and.pred  	%p49, %p48, %p47;
	or.pred  	%p50, %p46, %p49;
	selp.u32 	%r66, 1, 0, %p50;
	add.s32 	%r67, %r102, %r66;
	add.s32 	%r68, %r94, 1;
	ld.global.u32 	%r69, [%rd9+4];
	setp.gt.s32 	%p51, %r69, %r4;
	setp.eq.s32 	%p52, %r69, %r4;
	setp.gt.s32 	%p53, %r3, %r68;
	and.pred  	%p54, %p53, %p52;
	or.pred  	%p55, %p51, %p54;
	selp.u32 	%r70, 1, 0, %p55;
	add.s32 	%r71, %r67, %r70;
	add.s32 	%r72, %r94, 2;
	ld.global.u32 	%r73, [%rd9+8];
	setp.gt.s32 	%p56, %r73, %r4;
	setp.eq.s32 	%p57, %r73, %r4;
	setp.gt.s32 	%p58, %r3, %r72;
	and.pred  	%p59, %p58, %p57;
	or.pred  	%p60, %p56, %p59;
	selp.u32 	%r74, 1, 0, %p60;
	add.s32 	%r75, %r71, %r74;
	add.s32 	%r76, %r94, 3;
	ld.global.u32 	%r77, [%rd9+12];
	setp.gt.s32 	%p61, %r77, %r4;
	setp.eq.s32 	%p62, %r77, %r4;
	setp.gt.s32 	%p63, %r3, %r76;
	and.pred  	%p64, %p63, %p62;
	or.pred  	%p65, %p61, %p64;
	selp.u32 	%r78, 1, 0, %p65;
	add.s32 	%r102, %r75, %r78;
	add.s32 	%r94, %r94, 4;
$L__BB0_7:
	setp.eq.s32 	%p66, %r16, 0;
	@%p66 bra 	$L__BB0_12;
	setp.eq.s32 	%p67, %r16, 1;
	@%p67 bra 	$L__BB0_10;
	mul.wide.s32 	%rd10, %r94, 4;
	add.s64 	%rd11, %rd1, %rd10;
	ld.global.u32 	%r80, [%rd11];
	setp.gt.s32 	%p68, %r80, %r4;
	setp.eq.s32 	%p69, %r80, %r4;
	setp.gt.s32 	%p70, %r3, %r94;
	and.pred  	%p71, %p70, %p69;
	or.pred  	%p72, %p68, %p71;
	selp.u32 	%r81, 1, 0, %p72;
	add.s32 	%r82, %r102, %r81;
	add.s32 	%r83, %r94, 1;
	ld.global.u32 	%r84, [%rd11+4];
	setp.gt.s32 	%p73, %r84, %r4;
	setp.eq.s32 	%p74, %r84, %r4;
	setp.gt.s32 	%p75, %r3, %r83;
	and.pred  	%p76, %p75, %p74;
	or.pred  	%p77, %p73, %p76;
	selp.u32 	%r85, 1, 0, %p77;
	add.s32 	%r102, %r82, %r85;
	add.s32 	%r94, %r94, 2;
$L__BB0_10:
	and.b32  	%r86, %r1, 1;
	setp.eq.b32 	%p78, %r86, 1;
	not.pred 	%p79, %p78;
	@%p79 bra 	$L__BB0_12;
	mul.wide.s32 	%rd12, %r94, 4;
	add.s64 	%rd13, %rd1, %rd12;
	ld.global.u32 	%r87, [%rd13];
	setp.gt.s32 	%p80, %r87, %r4;
	setp.eq.s32 	%p81, %r87, %r4;
	setp.gt.s32 	%p82, %r3, %r94;
	and.pred  	%p83, %p82, %p81;
	or.pred  	%p84, %p80, %p83;
	selp.u32 	%r89, 1, 0, %p84;
	add.s32 	%r102, %r102, %r89;
$L__BB0_12:
	cvta.to.global.u64 	%rd14, %rd2;
	mul.wide.s32 	%rd15, %r102, 4;
	add.s64 	%rd16, %rd14, %rd15;
	st.global.u32 	[%rd16], %r4;
	ret;

}


// ===== COMPILED SASS (sm_100) =====

	.target	sm_100

	.elftype	@"ET_EXEC"


//--------------------- .note.nv.tkinfo           --------------------------
	.section	.note.nv.tkinfo,"",@"SHT_NOTE"
	.sectionflags	@"SHF_NOTE_NV_TKINFO"
	.tkinfo
        /*0018*/ 	.word	0x00000002
        /*0030*/ 	.string	""
        /*0030*/ 	.string	"ptxas"
        /*0030*/ 	.string	"Cuda compilation tools, release 13.0, V13.0.88"
        /*0030*/ 	.string	"Build cuda_13.0.r13.0/compiler.36424714_0"
        /*0030*/ 	.string	"-arch sm_100 -m 64 "



//--------------------- .note.nv.cuinfo           --------------------------
	.section	.note.nv.cuinfo,"",@"SHT_NOTE"
	.sectionflags	@"SHF_NOTE_NV_CUINFO"
        /*0018*/ 	.short	0x0002
        /*001a*/ 	.short	0x0064
        /*001c*/ 	.short	0x0082
	.zero		2


//--------------------- .nv.info                  --------------------------
	.section	.nv.info,"",@"SHT_CUDA_INFO"
	.align	4


	//----- nvinfo : EIATTR_REGCOUNT
	.align		4
        /*0000*/ 	.byte	0x04, 0x2f
        /*0002*/ 	.short	(.L_1 - .L_0)
	.align		4
.L_0:
        /*0004*/ 	.word	index@(_Z4sortPiS_)
        /*0008*/ 	.word	0x0000001c


	//----- nvinfo : EIATTR_FRAME_SIZE
	.align		4
.L_1:
        /*000c*/ 	.byte	0x04, 0x11
        /*000e*/ 	.short	(.L_3 - .L_2)
	.align		4
.L_2:
        /*0010*/ 	.word	index@(_Z4sortPiS_)
        /*0014*/ 	.word	0x00000000


	//----- nvinfo : EIATTR_MIN_STACK_SIZE
	.align		4
.L_3:
        /*0018*/ 	.byte	0x04, 0x12
        /*001a*/ 	.short	(.L_5 - .L_4)
	.align		4
.L_4:
        /*001c*/ 	.word	index@(_Z4sortPiS_)
        /*0020*/ 	.word	0x00000000
.L_5:


//--------------------- .nv.compat                --------------------------
	.section	.nv.compat,"",@"SHT_CUDA_COMPAT_INFO"
	.align	4
        /*0000*/ 	.byte	0x02, 0x09, 0x00, 0x00, 0x02, 0x02, 0x01, 0x00, 0x02, 0x05, 0x05, 0x00, 0x03, 0x07, 0x01, 0x01
        /*0010*/ 	.byte	0x02, 0x03, 0x00, 0x00, 0x02, 0x06, 0x01, 0x00, 0x04, 0x0b, 0x08, 0x00, 0x09, 0x00, 0x00, 0x00
        /*0020*/ 	.byte	0x00, 0x00, 0x00, 0x00


//--------------------- .nv.info._Z4sortPiS_      --------------------------
	.section	.nv.info._Z4sortPiS_,"",@"SHT_CUDA_INFO"
	.sectionflags	@""
	.align	4


	//----- nvinfo : EIATTR_CUDA_API_VERSION
	.align		4
        /*0000*/ 	.byte	0x04, 0x37
        /*0002*/ 	.short	(.L_7 - .L_6)
.L_6:
        /*0004*/ 	.word	0x00000082


	//----- nvinfo : EIATTR_KPARAM_INFO
	.align		4
.L_7:
        /*0008*/ 	.byte	0x04, 0x17
        /*000a*/ 	.short	(.L_9 - .L_8)
.L_8:
        /*000c*/ 	.word	0x00000000
        /*0010*/ 	.short	0x0001
        /*0012*/ 	.short	0x0008
        /*0014*/ 	.byte	0x00, 0xf5, 0x21, 0x00


	//----- nvinfo : EIATTR_KPARAM_INFO
	.align		4
.L_9:
        /*0018*/ 	.byte	0x04, 0x17
        /*001a*/ 	.short	(.L_11 - .L_10)
.L_10:
        /*001c*/ 	.word	0x00000000
        /*0020*/ 	.short	0x0000
        /*0022*/ 	.short	0x0000
        /*0024*/ 	.byte	0x00, 0xf5, 0x21, 0x00


	//----- nvinfo : EIATTR_SPARSE_MMA_MASK
	.align		4
.L_11:
        /*0028*/ 	.byte	0x03, 0x50
        /*002a*/ 	.short	0x0000


	//----- nvinfo : EIATTR_MAXREG_COUNT
	.align		4
        /*002c*/ 	.byte	0x03, 0x1b
        /*002e*/ 	.short	0x00ff


	//----- nvinfo : EIATTR_MERCURY_ISA_VERSION
	.align		4
        /*0030*/ 	.byte	0x03, 0x5f
        /*0032*/ 	.short	0x0101


	//----- nvinfo : EIATTR_VRC_CTA_INIT_COUNT
	.align		4
        /*0034*/ 	.byte	0x02, 0x4a
	.zero		1
	.zero		1


	//----- nvinfo : EIATTR_EXIT_INSTR_OFFSETS
	.align		4
        /*0038*/ 	.byte	0x04, 0x1c
        /*003a*/ 	.short	(.L_13 - .L_12)


	//   ....[0]....
.L_12:
        /*003c*/ 	.word	0x00000990


	//----- nvinfo : EIATTR_CBANK_PARAM_SIZE
	.align		4
.L_13:
        /*0040*/ 	.byte	0x03, 0x19
        /*0042*/ 	.short	0x0010


	//----- nvinfo : EIATTR_PARAM_CBANK
	.align		4
        /*0044*/ 	.byte	0x04, 0x0a
        /*0046*/ 	.short	(.L_15 - .L_14)
	.align		4
.L_14:
        /*0048*/ 	.word	index@(.nv.constant0._Z4sortPiS_)
        /*004c*/ 	.short	0x0380
        /*004e*/ 	.short	0x0010


	//----- nvinfo : EIATTR_SW_WAR
	.align		4
.L_15:
        /*0050*/ 	.byte	0x04, 0x36
        /*0052*/ 	.short	(.L_17 - .L_16)
.L_16:
        /*0054*/ 	.word	0x00000008
.L_17:


//--------------------- .nv.callgraph             --------------------------
	.section	.nv.callgraph,"",@"SHT_CUDA_CALLGRAPH"
	.align	4
	.sectionentsize	8
	.align		4
        /*0000*/ 	.word	0x00000000
	.align		4
        /*0004*/ 	.word	0xffffffff
	.align		4
        /*0008*/ 	.word	0x00000000
	.align		4
        /*000c*/ 	.word	0xfffffffe
	.align		4
        /*0010*/ 	.word	0x00000000
	.align		4
        /*0014*/ 	.word	0xfffffffd
	.align		4
        /*0018*/ 	.word	0x00000000
	.align		4
        /*001c*/ 	.word	0xfffffffc


//--------------------- .text._Z4sortPiS_         --------------------------
	.section	.text._Z4sortPiS_,"ax",@progbits
	.align	128
        .global         _Z4sortPiS_
        .type           _Z4sortPiS_,@function
        .size           _Z4sortPiS_,(.L_x_5 - _Z4sortPiS_)
        .other          _Z4sortPiS_,@"STO_CUDA_ENTRY STV_DEFAULT"
_Z4sortPiS_:
.text._Z4sortPiS_:
[----:B------:R-:W-:Y:S08]  /*0000*/  LDC R1, c[0x0][0x37c] ;  /* 0x0000df00ff017b82 */ /* 0x000ff00000000800 */
[----:B------:R-:W0:Y:S01]  /*0010*/  S2UR UR4, SR_CTAID.X ;  /* 0x00000000000479c3 */ /* 0x000e220000002500 */
[----:B------:R-:W1:Y:S01]  /*0020*/  S2R R0, SR_TID.X ;  /* 0x0000000000007919 */ /* 0x000e620000002100 */
[----:B------:R-:W2:Y:S06]  /*0030*/  LDCU.64 UR6, c[0x0][0x358] ;  /* 0x00006b00ff0677ac */ /* 0x000eac0008000a00 */
[----:B------:R-:W0:Y:S08]  /*0040*/  LDC R4, c[0x0][0x360] ;  /* 0x0000d800ff047b82 */ /* 0x000e300000000800 */
[----:B------:R-:W3:Y:S01]  /*0050*/  LDC.64 R2, c[0x0][0x380] ;  /* 0x0000e000ff027b82 */ /* 0x000ee20000000a00 */
[----:B0-----:R-:W-:-:S04]  /*0060*/  IMAD R7, R4, UR4, RZ ;  /* 0x0000000404077c24 */ /* 0x001fc8000f8e02ff */
[C---:B------:R-:W-:Y:S02]  /*0070*/  IMAD.IADD R6, R7.reuse, 0x1, R4 ;  /* 0x0000000107067824 */ /* 0x040fe400078e0204 */
[----:B-1----:R-:W-:-:S03]  /*0080*/  IMAD.IADD R5, R7, 0x1, R0 ;  /* 0x0000000107057824 */ /* 0x002fc600078e0200 */
[----:B------:R-:W-:Y:S01]  /*0090*/  ISETP.GE.AND P0, PT, R7, R6, PT ;  /* 0x000000060700720c */ /* 0x000fe20003f06270 */
[----:B---3--:R-:W-:-:S05]  /*00a0*/  IMAD.WIDE R8, R5, 0x4, R2 ;  /* 0x0000000405087825 */ /* 0x008fca00078e0202 */
[----:B--2---:R0:W5:Y:S07]  /*00b0*/  LDG.E R0, desc[UR6][R8.64] ;  /* 0x0000000608007981 */ /* 0x00416e000c1e1900 */
[----:B------:R-:W-:Y:S05]  /*00c0*/  @P0 BRA `(.L_x_0) ;  /* 0x0000000800240947 */ /* 0x000fea0003800000 */
[C---:B------:R-:W-:Y:S01]  /*00d0*/  ISETP.GE.U32.AND P0, PT, R4.reuse, 0x8, PT ;  /* 0x000000080400780c */ /* 0x040fe20003f06070 */
[----:B------:R-:W-:Y:S01]  /*00e0*/  IMAD.MOV.U32 R6, RZ, RZ, R7 ;  /* 0x000000ffff067224 */ /* 0x000fe200078e0007 */
[----:B------:R-:W-:-:S03]  /*00f0*/  LOP3.LUT R14, R4, 0x7, RZ, 0xc0, !PT ;  /* 0x00000007040e7812 */ /* 0x000fc600078ec0ff */
[----:B------:R-:W-:Y:S01]  /*0100*/  IMAD.MOV.U32 R7, RZ, RZ, R6 ;  /* 0x000000ffff077224 */ /* 0x000fe200078e0006 */
[----:B------:R-:W-:-:S07]  /*0110*/  ISETP.NE.AND P2, PT, R14, RZ, PT ;  /* 0x000000ff0e00720c */ /* 0x000fce0003f45270 */
[----:B------:R-:W-:Y:S06]  /*0120*/  @!P0 BRA `(.L_x_1) ;  /* 0x0000000000fc8947 */ /* 0x000fec0003800000 */
[----:B------:R-:W-:Y:S01]  /*0130*/  LOP3.LUT R16, R4, 0x7f8, RZ, 0xc0, !PT ;  /* 0x000007f804107812 */ /* 0x000fe200078ec0ff */
[----:B------:R-:W-:Y:S01]  /*0140*/  IMAD.MOV.U32 R7, RZ, RZ, R6 ;  /* 0x000000ffff077224 */ /* 0x000fe200078e0006 */
[----:B------:R-:W-:-:S06]  /*0150*/  UMOV UR4, URZ ;  /* 0x000000ff00047c82 */ /* 0x000fcc0008000000 */
.L_x_2:
[----:B0-----:R-:W-:-:S05]  /*0160*/  IMAD.WIDE R8, R6, 0x4, R2 ;  /* 0x0000000406087825 */ /* 0x001fca00078e0202 */
[----:B------:R-:W2:Y:S04]  /*0170*/  LDG.E R15, desc[UR6][R8.64] ;  /* 0x00000006080f7981 */ /* 0x000ea8000c1e1900 */
[----:B------:R-:W3:Y:S04]  /*0180*/  LDG.E R17, desc[UR6][R8.64+0x4] ;  /* 0x0000040608117981 */ /* 0x000ee8000c1e1900 */
[----:B------:R-:W4:Y:S04]  /*0190*/  LDG.E R19, desc[UR6][R8.64+0x8] ;  /* 0x0000080608137981 */ /* 0x000f28000c1e1900 */
[----:B------:R-:W4:Y:S04]  /*01a0*/  LDG.E R21, desc[UR6][R8.64+0xc] ;  /* 0x00000c0608157981 */ /* 0x000f28000c1e1900 */
[----:B------:R-:W4:Y:S04]  /*01b0*/  LDG.E R23, desc[UR6][R8.64+0x10] ;  /* 0x0000100608177981 */ /* 0x000f28000c1e1900 */
[----:B------:R-:W4:Y:S04]  /*01c0*/  LDG.E R25, desc[UR6][R8.64+0x14] ;  /* 0x0000140608197981 */ /* 0x000f28000c1e1900 */
[----:B------:R-:W4:Y:S04]  /*01d0*/  LDG.E R11, desc[UR6][R8.64+0x18] ;  /* 0x00001806080b7981 */ /* 0x000f28000c1e1900 */
[----:B------:R0:W4:Y:S01]  /*01e0*/  LDG.E R13, desc[UR6][R8.64+0x1c] ;  /* 0x00001c06080d7981 */ /* 0x000122000c1e1900 */
[C---:B------:R-:W-:Y:S01]  /*01f0*/  VIADD R10, R6.reuse, 0x1 ;  /* 0x00000001060a7836 */ /* 0x040fe20000000000 */
[----:B------:R-:W-:Y:S01]  /*0200*/  UIADD3 UR4, UPT, UPT, UR4, 0x8, URZ ;  /* 0x0000000804047890 */ /* 0x000fe2000fffe0ff */
[----:B------:R-:W-:-:S02]  /*0210*/  VIADD R12, R6, 0x2 ;  /* 0x00000002060c7836 */ /* 0x000fc40000000000 */
[----:B0-----:R-:W-:Y:S01]  /*0220*/  VIADD R8, R6, 0x3 ;  /* 0x0000000306087836 */ /* 0x001fe20000000000 */
[----:B--2--5:R-:W-:-:S04]  /*0230*/  ISETP.NE.AND P1, PT, R15, R0, PT ;  /* 0x000000000f00720c */ /* 0x024fc80003f25270 */
[----:B------:R-:W-:Y:S02]  /*0240*/  ISETP.GT.AND P1, PT, R5, R6, !P1 ;  /* 0x000000060500720c */ /* 0x000fe40004f24270 */
[-C--:B---3--:R-:W-:Y:S02]  /*0250*/  ISETP.NE.AND P0, PT, R17, R0.reuse, PT ;  /* 0x000000001100720c */ /* 0x088fe40003f05270 */
[----:B------:R-:W-:Y:S02]  /*0260*/  ISETP.GT.OR P1, PT, R15, R0, P1 ;  /* 0x000000000f00720c */ /* 0x000fe40000f24670 */
[----:B------:R-:W-:Y:S01]  /*0270*/  ISETP.GT.AND P0, PT, R5, R10, !P0 ;  /* 0x0000000a0500720c */ /* 0x000fe20004704270 */
[----:B------:R-:W-:Y:S01]  /*0280*/  VIADD R10, R7, 0x1 ;  /* 0x00000001070a7836 */ /* 0x000fe20000000000 */
[-C--:B----4-:R-:W-:Y:S02]  /*0290*/  ISETP.NE.AND P3, PT, R19, R0.reuse, PT ;  /* 0x000000001300720c */ /* 0x090fe40003f65270 */
[----:B------:R-:W-:-:S02]  /*02a0*/  ISETP.GT.OR P0, PT, R17, R0, P0 ;  /* 0x000000001100720c */ /* 0x000fc40000704670 */
[----:B------:R-:W-:Y:S02]  /*02b0*/  ISETP.GT.AND P3, PT, R5, R12, !P3 ;  /* 0x0000000c0500720c */ /* 0x000fe40005f64270 */
[----:B------:R-:W-:-:S03]  /*02c0*/  ISETP.NE.AND P4, PT, R21, R0, PT ;  /* 0x000000001500720c */ /* 0x000fc60003f85270 */
[----:B------:R-:W-:Y:S01]  /*02d0*/  @!P1 IMAD.MOV R10, RZ, RZ, R7 ;  /* 0x000000ffff0a9224 */ /* 0x000fe200078e0207 */
[----:B------:R-:W-:Y:S02]  /*02e0*/  ISETP.GT.OR P1, PT, R19, R0, P3 ;  /* 0x000000001300720c */ /* 0x000fe40001f24670 */
[----:B------:R-:W-:Y:S01]  /*02f0*/  ISETP.GT.AND P3, PT, R5, R8, !P4 ;  /* 0x000000080500720c */ /* 0x000fe20006764270 */
[----:B------:R-:W-:Y:S02]  /*0300*/  VIADD R7, R10, 0x1 ;  /* 0x000000010a077836 */ /* 0x000fe40000000000 */
[----:B------:R-:W-:Y:S01]  /*0310*/  @!P0 IMAD.MOV R7, RZ, RZ, R10 ;  /* 0x000000ffff078224 */ /* 0x000fe200078e020a */
[-C--:B------:R-:W-:Y:S01]  /*0320*/  ISETP.GT.OR P0, PT, R21, R0.reuse, P3 ;  /* 0x000000001500720c */ /* 0x080fe20001f04670 */
[----:B------:R-:W-:Y:S01]  /*0330*/  VIADD R8, R6, 0x4 ;  /* 0x0000000406087836 */ /* 0x000fe20000000000 */
[-C--:B------:R-:W-:Y:S01]  /*0340*/  ISETP.NE.AND P3, PT, R23, R0.reuse, PT ;  /* 0x000000001700720c */ /* 0x080fe20003f65270 */
[----:B------:R-:W-:Y:S01]  /*0350*/  VIADD R9, R7, 0x1 ;  /* 0x0000000107097836 */ /* 0x000fe20000000000 */
[----:B------:R-:W-:-:S03]  /*0360*/  ISETP.NE.AND P4, PT, R13, R0, PT ;  /* 0x000000000d00720c */ /* 0x000fc60003f85270 */
[----:B------:R-:W-:Y:S01]  /*0370*/  @!P1 IMAD.MOV R9, RZ, RZ, R7 ;  /* 0x000000ffff099224 */ /* 0x000fe200078e0207 */
[----:B------:R-:W-:Y:S01]  /*0380*/  ISETP.GT.AND P1, PT, R5, R8, !P3 ;  /* 0x000000080500720c */ /* 0x000fe20005f24270 */
[C---:B------:R-:W-:Y:S01]  /*0390*/  VIADD R8, R6.reuse, 0x5 ;  /* 0x0000000506087836 */ /* 0x040fe20000000000 */
[-C--:B------:R-:W-:Y:S01]  /*03a0*/  ISETP.NE.AND P3, PT, R25, R0.reuse, PT ;  /* 0x000000001900720c */ /* 0x080fe20003f65270 */
[----:B------:R-:W-:Y:S01]  /*03b0*/  VIADD R7, R9, 0x1 ;  /* 0x0000000109077836 */ /* 0x000fe20000000000 */
[----:B------:R-:W-:Y:S01]  /*03c0*/  ISETP.GT.OR P1, PT, R23, R0, P1 ;  /* 0x000000001700720c */ /* 0x000fe20000f24670 */
[----:B------:R-:W-:Y:S01]  /*03d0*/  @!P0 IMAD.MOV R7, RZ, RZ, R9 ;  /* 0x000000ffff078224 */ /* 0x000fe200078e0209 */
[----:B------:R-:W-:Y:S01]  /*03e0*/  ISETP.GT.AND P3, PT, R5, R8, !P3 ;  /* 0x000000080500720c */ /* 0x000fe20005f64270 */
[----:B------:R-:W-:Y:S02]  /*03f0*/  VIADD R8, R6, 0x6 ;  /* 0x0000000606087836 */ /* 0x000fe40000000000 */
[----:B------:R-:W-:Y:S01]  /*0400*/  VIADD R9, R7, 0x1 ;  /* 0x0000000107097836 */ /* 0x000fe20000000000 */
[----:B------:R-:W-:-:S02]  /*0410*/  ISETP.GT.OR P0, PT, R25, R0, P3 ;  /* 0x000000001900720c */ /* 0x000fc40001f04670 */
[----:B------:R-:W-:-:S04]  /*0420*/  ISETP.NE.AND P3, PT, R11, R0, PT ;  /* 0x000000000b00720c */ /* 0x000fc80003f65270 */
[----:B------:R-:W-:Y:S01]  /*0430*/  ISETP.GT.AND P3, PT, R5, R8, !P3 ;  /* 0x000000080500720c */ /* 0x000fe20005f64270 */
[C---:B------:R-:W-:Y:S02]  /*0440*/  VIADD R8, R6.reuse, 0x7 ;  /* 0x0000000706087836 */ /* 0x040fe40000000000 */
[----:B------:R-:W-:Y:S01]  /*0450*/  @!P1 IMAD.MOV R9, RZ, RZ, R7 ;  /* 0x000000ffff099224 */ /* 0x000fe200078e0207 */
[----:B------:R-:W-:Y:S01]  /*0460*/  ISETP.GT.OR P1, PT, R11, R0, P3 ;  /* 0x000000000b00720c */ /* 0x000fe20001f24670 */
[----:B------:R-:W-:Y:S01]  /*0470*/  VIADD R6, R6, 0x8 ;  /* 0x0000000806067836 */ /* 0x000fe20000000000 */
[----:B------:R-:W-:Y:S01]  /*0480*/  ISETP.GT.AND P3, PT, R5, R8, !P4 ;  /* 0x000000080500720c */ /* 0x000fe20006764270 */
[----:B------:R-:W-:Y:S02]  /*0490*/  VIADD R7, R9, 0x1 ;  /* 0x0000000109077836 */ /* 0x000fe40000000000 */
[----:B------:R-:W-:Y:S01]  /*04a0*/  @!P0 IMAD.MOV R7, RZ, RZ, R9 ;  /* 0x000000ffff078224 */ /* 0x000fe200078e0209 */
[----:B------:R-:W-:-:S02]  /*04b0*/  ISETP.NE.AND P0, PT, R16, UR4, PT ;  /* 0x0000000410007c0c */ /* 0x000fc4000bf05270 */
[----:B------:R-:W-:Y:S01]  /*04c0*/  ISETP.GT.OR P3, PT, R13, R0, P3 ;  /* 0x000000000d00720c */ /* 0x000fe20001f64670 */
[----:B------:R-:W-:-:S04]  /*04d0*/  VIADD R8, R7, 0x1 ;  /* 0x0000000107087836 */ /* 0x000fc80000000000 */
[----:B------:R-:W-:-:S04]  /*04e0*/  @!P1 IMAD.MOV R8, RZ, RZ, R7 ;  /* 0x000000ffff089224 */ /* 0x000fc800078e0207 */
[----:B------:R-:W-:-:S04]  /*04f0*/  VIADD R7, R8, 0x1 ;  /* 0x0000000108077836 */ /* 0x000fc80000000000 */
[----:B------:R-:W-:Y:S01]  /*0500*/  @!P3 IMAD.MOV R7, RZ, RZ, R8 ;  /* 0x000000ffff07b224 */ /* 0x000fe200078e0208 */
[----:B------:R-:W-:Y:S06]  /*0510*/  @P0 BRA `(.L_x_2) ;  /* 0xfffffffc00100947 */ /* 0x000fec000383ffff */
.L_x_1:
[----:B------:R-:W-:Y:S05]  /*0520*/  @!P2 BRA `(.L_x_0) ;  /* 0x00000004000ca947 */ /* 0x000fea0003800000 */
[----:B------:R-:W-:Y:S02]  /*0530*/  ISETP.GE.U32.AND P0, PT, R14, 0x4, PT ;  /* 0x000000040e00780c */ /* 0x000fe40003f06070 */
[----:B------:R-:W-:-:S04]  /*0540*/  LOP3.LUT R16, R4, 0x3, RZ, 0xc0, !PT ;  /* 0x0000000304107812 */ /* 0x000fc800078ec0ff */
[----:B------:R-:W-:-:S07]  /*0550*/  ISETP.NE.AND P2, PT, R16, RZ, PT ;  /* 0x000000ff1000720c */ /* 0x000fce0003f45270 */
[----:B------:R-:W-:Y:S06]  /*0560*/  @!P0 BRA `(.L_x_3) ;  /* 0x0000000000748947 */ /* 0x000fec0003800000 */
[----:B0-----:R-:W-:-:S05]  /*0570*/  IMAD.WIDE R8, R6, 0x4, R2 ;  /* 0x0000000406087825 */ /* 0x001fca00078e0202 */
[----:B------:R-:W2:Y:S04]  /*0580*/  LDG.E R11, desc[UR6][R8.64] ;  /* 0x00000006080b7981 */ /* 0x000ea8000c1e1900 */
[----:B------:R-:W3:Y:S04]  /*0590*/  LDG.E R13, desc[UR6][R8.64+0x4] ;  /* 0x00000406080d7981 */ /* 0x000ee8000c1e1900 */
[----:B------:R-:W4:Y:S04]  /*05a0*/  LDG.E R15, desc[UR6][R8.64+0x8] ;  /* 0x00000806080f7981 */ /* 0x000f28000c1e1900 */
[----:B------:R0:W4:Y:S01]  /*05b0*/  LDG.E R17, desc[UR6][R8.64+0xc] ;  /* 0x00000c0608117981 */ /* 0x000122000c1e1900 */
[----:B------:R-:W-:-:S02]  /*05c0*/  VIADD R10, R6, 0x1 ;  /* 0x00000001060a7836 */ /* 0x000fc40000000000 */
[C---:B------:R-:W-:Y:S02]  /*05d0*/  VIADD R12, R6.reuse, 0x2 ;  /* 0x00000002060c7836 */ /* 0x040fe40000000000 */
[----:B0-----:R-:W-:Y:S01]  /*05e0*/  VIADD R8, R6, 0x3 ;  /* 0x0000000306087836 */ /* 0x001fe20000000000 */
[----:B--2--5:R-:W-:-:S04]  /*05f0*/  ISETP.NE.AND P1, PT, R11, R0, PT ;  /* 0x000000000b00720c */ /* 0x024fc80003f25270 */
[----:B------:R-:W-:Y:S01]  /*0600*/  ISETP.GT.AND P1, PT, R5, R6, !P1 ;  /* 0x000000060500720c */ /* 0x000fe20004f24270 */
[----:B------:R-:W-:Y:S01]  /*0610*/  VIADD R6, R6, 0x4 ;  /* 0x0000000406067836 */ /* 0x000fe20000000000 */
[-C--:B---3--:R-:W-:Y:S02]  /*0620*/  ISETP.NE.AND P0, PT, R13, R0.reuse, PT ;  /* 0x000000000d00720c */ /* 0x088fe40003f05270 */
[-C--:B------:R-:W-:Y:S02]  /*0630*/  ISETP.GT.OR P1, PT, R11, R0.reuse, P1 ;  /* 0x000000000b00720c */ /* 0x080fe40000f24670 */
[----:B----4-:R-:W-:Y:S02]  /*0640*/  ISETP.NE.AND P3, PT, R15, R0, PT ;  /* 0x000000000f00720c */ /* 0x010fe40003f65270 */
[----:B------:R-:W-:Y:S01]  /*0650*/  ISETP.GT.AND P0, PT, R5, R10, !P0 ;  /* 0x0000000a0500720c */ /* 0x000fe20004704270 */
[----:B------:R-:W-:Y:S01]  /*0660*/  VIADD R10, R7, 0x1 ;  /* 0x00000001070a7836 */ /* 0x000fe20000000000 */
[----:B------:R-:W-:-:S02]  /*0670*/  ISETP.GT.AND P3, PT, R5, R12, !P3 ;  /* 0x0000000c0500720c */ /* 0x000fc40005f64270 */
[----:B------:R-:W-:-:S05]  /*0680*/  ISETP.GT.OR P0, PT, R13, R0, P0 ;  /* 0x000000000d00720c */ /* 0x000fca0000704670 */
[----:B------:R-:W-:Y:S01]  /*0690*/  @!P1 IMAD.MOV R10, RZ, RZ, R7 ;  /* 0x000000ffff0a9224 */ /* 0x000fe200078e0207 */
[-C--:B------:R-:W-:Y:S02]  /*06a0*/  ISETP.GT.OR P1, PT, R15, R0.reuse, P3 ;  /* 0x000000000f00720c */ /* 0x080fe40001f24670 */
[----:B------:R-:W-:Y:S01]  /*06b0*/  ISETP.NE.AND P3, PT, R17, R0, PT ;  /* 0x000000001100720c */ /* 0x000fe20003f65270 */
[----:B------:R-:W-:-:S03]  /*06c0*/  VIADD R7, R10, 0x1 ;  /* 0x000000010a077836 */ /* 0x000fc60000000000 */
[----:B------:R-:W-:Y:S01]  /*06d0*/  ISETP.GT.AND P3, PT, R5, R8, !P3 ;  /* 0x000000080500720c */ /* 0x000fe20005f64270 */
[----:B------:R-:W-:-:S03]  /*06e0*/  @!P0 IMAD.MOV R7, RZ, RZ, R10 ;  /* 0x000000ffff078224 */ /* 0x000fc600078e020a */
[----:B------:R-:W-:Y:S01]  /*06f0*/  ISETP.GT.OR P3, PT, R17, R0, P3 ;  /* 0x000000001100720c */ /* 0x000fe20001f64670 */
[----:B------:R-:W-:Y:S02]  /*0700*/  VIADD R8, R7, 0x1 ;  /* 0x0000000107087836 */ /* 0x000fe40000000000 */
[----:B------:R-:W-:-:S04]  /*0710*/  @!P1 IMAD.MOV R8, RZ, RZ, R7 ;  /* 0x000000ffff089224 */ /* 0x000fc800078e0207 */
[----:B------:R-:W-:-:S06]  /*0720*/  VIADD R7, R8, 0x1 ;  /* 0x0000000108077836 */ /* 0x000fcc0000000000 */
[----:B------:R-:W-:-:S07]  /*0730*/  @!P3 IMAD.MOV R7, RZ, RZ, R8 ;  /* 0x000000ffff07b224 */ /* 0x000fce00078e0208 */
.L_x_3:
[----:B------:R-:W-:Y:S05]  /*0740*/  @!P2 BRA `(.L_x_0) ;  /* 0x000000000084a947 */ /* 0x000fea0003800000 */
[----:B------:R-:W-:-:S13]  /*0750*/  ISETP.NE.AND P3, PT, R16, 0x1, PT ;  /* 0x000000011000780c */ /* 0x000fda0003f65270 */
[----:B0-----:R-:W-:-:S05]  /*0760*/  @P3 IMAD.WIDE R8, R6, 0x4, R2 ;  /* 0x0000000406083825 */ /* 0x001fca00078e0202 */
[----:B------:R-:W2:Y:S01]  /*0770*/  @P3 LDG.E R11, desc[UR6][R8.64] ;  /* 0x00000006080b3981 */ /* 0x000ea2000c1e1900 */
[----:B------:R-:W-:-:S03]  /*0780*/  LOP3.LUT R4, R4, 0x1, RZ, 0xc0, !PT ;  /* 0x0000000104047812 */ /* 0x000fc600078ec0ff */
[----:B------:R-:W3:Y:S01]  /*0790*/  @P3 LDG.E R13, desc[UR6][R8.64+0x4] ;  /* 0x00000406080d3981 */ /* 0x000ee2000c1e1900 */
[----:B------:R-:W-:Y:S01]  /*07a0*/  ISETP.NE.U32.AND P2, PT, R4, 0x1, PT ;  /* 0x000000010400780c */ /* 0x000fe20003f45070 */
[----:B------:R-:W-:Y:S01]  /*07b0*/  @P3 VIADD R4, R6, 0x1 ;  /* 0x0000000106043836 */ /* 0x000fe20000000000 */
[----:B--2--5:R-:W-:-:S04]  /*07c0*/  @P3 ISETP.NE.AND P0, PT, R11, R0, PT ;  /* 0x000000000b00320c */ /* 0x024fc80003f05270 */
[----:B------:R-:W-:Y:S01]  /*07d0*/  @P3 ISETP.GT.AND P0, PT, R5, R6, !P0 ;  /* 0x000000060500320c */ /* 0x000fe20004704270 */
[----:B------:R-:W-:-:S06]  /*07e0*/  @P3 VIADD R6, R6, 0x2 ;  /* 0x0000000206063836 */ /* 0x000fcc0000000000 */
[----:B------:R-:W-:-:S06]  /*07f0*/  @!P2 IMAD.WIDE R2, R6, 0x4, R2 ;  /* 0x000000040602a825 */ /* 0x000fcc00078e0202 */
[----:B------:R0:W2:Y:S01]  /*0800*/  @!P2 LDG.E R3, desc[UR6][R2.64] ;  /* 0x000000060203a981 */ /* 0x0000a2000c1e1900 */
[-C--:B------:R-:W-:Y:S02]  /*0810*/  @P3 ISETP.GT.OR P0, PT, R11, R0.reuse, P0 ;  /* 0x000000000b00320c */ /* 0x080fe40000704670 */
[----:B---3--:R-:W-:Y:S02]  /*0820*/  @P3 ISETP.NE.AND P4, PT, R13, R0, PT ;  /* 0x000000000d00320c */ /* 0x008fe40003f85270 */
[----:B------:R-:W-:Y:S02]  /*0830*/  PLOP3.LUT P1, PT, PT, PT, PT, 0x80, 0x8 ;  /* 0x000000000008781c */ /* 0x000fe40003f2f070 */
[----:B------:R-:W-:Y:S02]  /*0840*/  @P3 PLOP3.LUT P1, PT, P0, PT, PT, 0x80, 0x8 ;  /* 0x000000000008381c */ /* 0x000fe4000072f070 */
[----:B------:R-:W-:-:S04]  /*0850*/  @P3 ISETP.GT.AND P4, PT, R5, R4, !P4 ;  /* 0x000000040500320c */ /* 0x000fc80006784270 */
[----:B------:R-:W-:Y:S02]  /*0860*/  @P3 ISETP.GT.OR P4, PT, R13, R0, P4 ;  /* 0x000000000d00320c */ /* 0x000fe40002784670 */
[----:B------:R-:W-:Y:S02]  /*0870*/  PLOP3.LUT P0, PT, PT, PT, PT, 0x80, 0x8 ;  /* 0x000000000008781c */ /* 0x000fe40003f0f070 */
[----:B------:R-:W-:Y:S01]  /*0880*/  @P3 PLOP3.LUT P0, PT, P4, PT, PT, 0x80, 0x8 ;  /* 0x000000000008381c */ /* 0x000fe2000270f070 */
[----:B------:R-:W-:Y:S02]  /*0890*/  @P3 VIADD R4, R7, 0x1 ;  /* 0x0000000107043836 */ /* 0x000fe40000000000 */
[----:B------:R-:W-:-:S04]  /*08a0*/  @!P1 IMAD.MOV R4, RZ, RZ, R7 ;  /* 0x000000ffff049224 */ /* 0x000fc800078e0207 */
[----:B0-----:R-:W-:-:S06]  /*08b0*/  @P3 VIADD R2, R4, 0x1 ;  /* 0x0000000104023836 */ /* 0x001fcc0000000000 */
[----:B------:R-:W-:-:S04]  /*08c0*/  @!P0 IMAD.MOV R2, RZ, RZ, R4 ;  /* 0x000000ffff028224 */ /* 0x000fc800078e0204 */
[----:B------:R-:W-:-:S04]  /*08d0*/  @P3 IMAD.MOV.U32 R7, RZ, RZ, R2 ;  /* 0x000000ffff073224 */ /* 0x000fc800078e0002 */
[----:B------:R-:W-:Y:S01]  /*08e0*/  @!P2 VIADD R2, R7, 0x1 ;  /* 0x000000010702a836 */ /* 0x000fe20000000000 */
[----:B--2---:R-:W-:-:S04]  /*08f0*/  @!P2 ISETP.NE.AND P4, PT, R3, R0, PT ;  /* 0x000000000300a20c */ /* 0x004fc80003f85270 */
[----:B------:R-:W-:-:S04]  /*0900*/  @!P2 ISETP.GT.AND P1, PT, R5, R6, !P4 ;  /* 0x000000060500a20c */ /* 0x000fc80006724270 */
[----:B------:R-:W-:Y:S02]  /*0910*/  @!P2 ISETP.GT.OR P4, PT, R3, R0, P1 ;  /* 0x000000000300a20c */ /* 0x000fe40000f84670 */
[----:B------:R-:W-:Y:S02]  /*0920*/  PLOP3.LUT P1, PT, PT, PT, PT, 0x80, 0x8 ;  /* 0x000000000008781c */ /* 0x000fe40003f2f070 */
[----:B------:R-:W-:-:S13]  /*0930*/  @!P2 PLOP3.LUT P1, PT, P4, PT, PT, 0x80, 0x8 ;  /* 0x000000000008a81c */ /* 0x000fda000272f070 */
[----:B------:R-:W-:-:S04]  /*0940*/  @!P1 IMAD.MOV R2, RZ, RZ, R7 ;  /* 0x000000ffff029224 */ /* 0x000fc800078e0207 */
[----:B------:R-:W-:-:S07]  /*0950*/  @!P2 IMAD.MOV.U32 R7, RZ, RZ, R2 ;  /* 0x000000ffff07a224 */ /* 0x000fce00078e0002 */
.L_x_0:
[----:B------:R-:W1:Y:S02]  /*0960*/  LDC.64 R2, c[0x0][0x388] ;  /* 0x0000e200ff027b82 */ /* 0x000e640000000a00 */
[----:B-1----:R-:W-:-:S05]  /*0970*/  IMAD.WIDE R2, R7, 0x4, R2 ;  /* 0x0000000407027825 */ /* 0x002fca00078e0202 */
[----:B-----5:R-:W-:Y:S01]  /*0980*/  STG.E desc[UR6][R2.64], R0 ;  /* 0x0000000002007986 */ /* 0x020fe2000c101906 */
[----:B------:R-:W-:Y:S05]  /*0990*/  EXIT ;  /* 0x000000000000794d */ /* 0x000fea0003800000 */
.L_x_4:
[----:B------:R-:W-:-:S00]  /*09a0*/  BRA `(.L_x_4) ;  /* 0xfffffffc00fc7947 */ /* 0x000fc0000383ffff */
[----:B------:R-:W-:-:S00]  /*09b0*/  NOP ;  /* 0x0000000000007918 */ /* 0x000fc00000000000 */
        /* <DEDUP_REMOVED lines=12> */
.L_x_5:


//--------------------- .nv.shared.reserved.0     --------------------------
	.section	.nv.shared.reserved.0,"aw",@nobits
	.weak		__nv_reservedSMEM_offset_0_alias
	.size		__nv_reservedSMEM_offset_0_alias, 0, 64
	.other		__nv_reservedSMEM_offset_0_alias,@"STO_CUDA_RESERVED_SHARED STV_DEFAULT"
__nv_reservedSMEM_offset_0_alias:
	.zero		0
	.zero		64


//--------------------- .nv.constant0._Z4sortPiS_ --------------------------
	.section	.nv.constant0._Z4sortPiS_,"a",@progbits
	.sectionflags	@""
	.align	4
.nv.constant0._Z4sortPiS_:
	.zero		912


//--------------------- SYMBOLS --------------------------

	.type		.nv.reservedSmem.offset0,@object
	.size		.nv.reservedSmem.offset0,0x4
